//
// Generated by NVIDIA NVVM Compiler
//
// Compiler Build ID: CL-36424714
// Cuda compilation tools, release 13.0, V13.0.88
// Based on NVVM 20.0.0
//

.version 9.0
.target sm_100
.address_size 64

	// .globl	_Z17registerRandonObjPf
.global .align 8 .u64 g_random;

.visible .entry _Z17registerRandonObjPf(
	.param .u64 .ptr .align 1 _Z17registerRandonObjPf_param_0
)
{
	.reg .b64 	%rd<2>;

	ld.param.u64 	%rd1, [_Z17registerRandonObjPf_param_0];
	st.global.u64 	[g_random], %rd1;
	ret;

}


// ===== COMPILED SASS (sm_100) =====

	.target	sm_100

	.elftype	@"ET_EXEC"


//--------------------- .note.nv.tkinfo           --------------------------
	.section	.note.nv.tkinfo,"",@"SHT_NOTE"
	.sectionflags	@"SHF_NOTE_NV_TKINFO"
	.tkinfo
        /*0018*/ 	.word	0x00000002
        /*0030*/ 	.string	""
        /*0030*/ 	.string	"ptxas"
        /*0030*/ 	.string	"Cuda compilation tools, release 13.0, V13.0.88"
        /*0030*/ 	.string	"Build cuda_13.0.r13.0/compiler.36424714_0"
        /*0030*/ 	.string	"-arch sm_100 -m 64 "



//--------------------- .note.nv.cuinfo           --------------------------
	.section	.note.nv.cuinfo,"",@"SHT_NOTE"
	.sectionflags	@"SHF_NOTE_NV_CUINFO"
        /*0018*/ 	.short	0x0002
        /*001a*/ 	.short	0x0064
        /*001c*/ 	.short	0x0082
	.zero		2


//--------------------- .nv.info                  --------------------------
	.section	.nv.info,"",@"SHT_CUDA_INFO"
	.align	4


	//----- nvinfo : EIATTR_REGCOUNT
	.align		4
        /*0000*/ 	.byte	0x04, 0x2f
        /*0002*/ 	.short	(.L_2 - .L_1)
	.align		4
.L_1:
        /*0004*/ 	.word	index@(_Z17registerRandonObjPf)
        /*0008*/ 	.word	0x00000008


	//----- nvinfo : EIATTR_FRAME_SIZE
	.align		4
.L_2:
        /*000c*/ 	.byte	0x04, 0x11
        /*000e*/ 	.short	(.L_4 - .L_3)
	.align		4
.L_3:
        /*0010*/ 	.word	index@(_Z17registerRandonObjPf)
        /*0014*/ 	.word	0x00000000


	//----- nvinfo : EIATTR_MIN_STACK_SIZE
	.align		4
.L_4:
        /*0018*/ 	.byte	0x04, 0x12
        /*001a*/ 	.short	(.L_6 - .L_5)
	.align		4
.L_5:
        /*001c*/ 	.word	index@(_Z17registerRandonObjPf)
        /*0020*/ 	.word	0x00000000
.L_6:


//--------------------- .nv.compat                --------------------------
	.section	.nv.compat,"",@"SHT_CUDA_COMPAT_INFO"
	.align	4
        /*0000*/ 	.byte	0x02, 0x09, 0x00, 0x00, 0x02, 0x02, 0x01, 0x00, 0x02, 0x05, 0x05, 0x00, 0x03, 0x07, 0x01, 0x01
        /*0010*/ 	.byte	0x02, 0x03, 0x00, 0x00, 0x02, 0x06, 0x01, 0x00, 0x04, 0x0b, 0x08, 0x00, 0x09, 0x00, 0x00, 0x00
        /*0020*/ 	.byte	0x00, 0x00, 0x00, 0x00


//--------------------- .nv.info._Z17registerRandonObjPf --------------------------
	.section	.nv.info._Z17registerRandonObjPf,"",@"SHT_CUDA_INFO"
	.sectionflags	@""
	.align	4


	//----- nvinfo : EIATTR_CUDA_API_VERSION
	.align		4
        /*0000*/ 	.byte	0x04, 0x37
        /*0002*/ 	.short	(.L_8 - .L_7)
.L_7:
        /*0004*/ 	.word	0x00000082


	//----- nvinfo : EIATTR_KPARAM_INFO
	.align		4
.L_8:
        /*0008*/ 	.byte	0x04, 0x17
        /*000a*/ 	.short	(.L_10 - .L_9)
.L_9:
        /*000c*/ 	.word	0x00000000
        /*0010*/ 	.short	0x0000
        /*0012*/ 	.short	0x0000
        /*0014*/ 	.byte	0x00, 0xf5, 0x21, 0x00


	//----- nvinfo : EIATTR_SPARSE_MMA_MASK
	.align		4
.L_10:
        /*0018*/ 	.byte	0x03, 0x50
        /*001a*/ 	.short	0x0000


	//----- nvinfo : EIATTR_MAXREG_COUNT
	.align		4
        /*001c*/ 	.byte	0x03, 0x1b
        /*001e*/ 	.short	0x00ff


	//----- nvinfo : EIATTR_MERCURY_ISA_VERSION
	.align		4
        /*0020*/ 	.byte	0x03, 0x5f
        /*0022*/ 	.short	0x0101


	//----- nvinfo : EIATTR_VRC_CTA_INIT_COUNT
	.align		4
        /*0024*/ 	.byte	0x02, 0x4a
	.zero		1
	.zero		1


	//----- nvinfo : EIATTR_EXIT_INSTR_OFFSETS
	.align		4
        /*0028*/ 	.byte	0x04, 0x1c
        /*002a*/ 	.short	(.L_12 - .L_11)


	//   ....[0]....
.L_11:
        /*002c*/ 	.word	0x00000050


	//----- nvinfo : EIATTR_CBANK_PARAM_SIZE
	.align		4
.L_12:
        /*0030*/ 	.byte	0x03, 0x19
        /*0032*/ 	.short	0x0008


	//----- nvinfo : EIATTR_PARAM_CBANK
	.align		4
        /*0034*/ 	.byte	0x04, 0x0a
        /*0036*/ 	.short	(.L_14 - .L_13)
	.align		4
.L_13:
        /*0038*/ 	.word	index@(.nv.constant0._Z17registerRandonObjPf)
        /*003c*/ 	.short	0x0380
        /*003e*/ 	.short	0x0008


	//----- nvinfo : EIATTR_SW_WAR
	.align		4
.L_14:
        /*0040*/ 	.byte	0x04, 0x36
        /*0042*/ 	.short	(.L_16 - .L_15)
.L_15:
        /*0044*/ 	.word	0x00000008
.L_16:


//--------------------- .nv.callgraph             --------------------------
	.section	.nv.callgraph,"",@"SHT_CUDA_CALLGRAPH"
	.align	4
	.sectionentsize	8
	.align		4
        /*0000*/ 	.word	0x00000000
	.align		4
        /*0004*/ 	.word	0xffffffff
	.align		4
        /*0008*/ 	.word	0x00000000
	.align		4
        /*000c*/ 	.word	0xfffffffe
	.align		4
        /*0010*/ 	.word	0x00000000
	.align		4
        /*0014*/ 	.word	0xfffffffd
	.align		4
        /*0018*/ 	.word	0x00000000
	.align		4
        /*001c*/ 	.word	0xfffffffc


//--------------------- .nv.constant4             --------------------------
	.section	.nv.constant4,"a",@progbits
	.align	8
	.align		8
.nv.constant4:
        /*0000*/ 	.dword	g_random


//--------------------- .text._Z17registerRandonObjPf --------------------------
	.section	.text._Z17registerRandonObjPf,"ax",@progbits
	.align	128
        .global         _Z17registerRandonObjPf
        .type           _Z17registerRandonObjPf,@function
        .size           _Z17registerRandonObjPf,(.L_x_1 - _Z17registerRandonObjPf)
        .other          _Z17registerRandonObjPf,@"STO_CUDA_ENTRY STV_DEFAULT"
_Z17registerRandonObjPf:
.text._Z17registerRandonObjPf:
[----:B------:R-:W-:Y:S08]  /*0000*/  LDC R1, c[0x0][0x37c] ;  /* 0x0000df00ff017b82 */ /* 0x000ff00000000800 */
[----:B------:R-:W0:Y:S01]  /*0010*/  LDC.64 R2, c[0x4][RZ] ;  /* 0x01000000ff027b82 */ /* 0x000e220000000a00 */
[----:B------:R-:W0:Y:S07]  /*0020*/  LDCU.64 UR4, c[0x0][0x358] ;  /* 0x00006b00ff0477ac */ /* 0x000e2e0008000a00 */
[----:B------:R-:W0:Y:S02]  /*0030*/  LDC.64 R4, c[0x0][0x380] ;  /* 0x0000e000ff047b82 */ /* 0x000e240000000a00 */
[----:B0-----:R-:W-:Y:S01]  /*0040*/  STG.E.64 desc[UR4][R2.64], R4 ;  /* 0x0000000402007986 */ /* 0x001fe2000c101b04 */
[----:B------:R-:W-:Y:S05]  /*0050*/  EXIT ;  /* 0x000000000000794d */ /* 0x000fea0003800000 */
.L_x_0:
[----:B------:R-:W-:-:S00]  /*0060*/  BRA `(.L_x_0) ;  /* 0xfffffffc00fc7947 */ /* 0x000fc0000383ffff */
[----:B------:R-:W-:-:S00]  /*0070*/  NOP ;  /* 0x0000000000007918 */ /* 0x000fc00000000000 */
        /* <DEDUP_REMOVED lines=8> */
.L_x_1:


//--------------------- .nv.shared.reserved.0     --------------------------
	.section	.nv.shared.reserved.0,"aw",@nobits
	.weak		__nv_reservedSMEM_offset_0_alias
	.size		__nv_reservedSMEM_offset_0_alias, 0, 64
	.other		__nv_reservedSMEM_offset_0_alias,@"STO_CUDA_RESERVED_SHARED STV_DEFAULT"
__nv_reservedSMEM_offset_0_alias:
	.zero		0
	.zero		64


//--------------------- .nv.global                --------------------------
	.section	.nv.global,"aw",@nobits
	.align	8
.nv.global:
	.type		g_random,@object
	.size		g_random,(.L_0 - g_random)
g_random:
	.zero		8
.L_0:


//--------------------- .nv.constant0._Z17registerRandonObjPf --------------------------
	.section	.nv.constant0._Z17registerRandonObjPf,"a",@progbits
	.sectionflags	@""
	.align	4
.nv.constant0._Z17registerRandonObjPf:
	.zero		904


//--------------------- SYMBOLS --------------------------

	.type		.nv.reservedSmem.offset0,@object
	.size		.nv.reservedSmem.offset0,0x4
